	.headerflags	@"EF_CUDA_TEXMODE_UNIFIED EF_CUDA_64BIT_ADDRESS EF_CUDA_ACCELERATORS EF_CUDA_SM90 EF_CUDA_VIRTUAL_SM(EF_CUDA_SM90)"
	.elftype	@"ET_EXEC"


//--------------------- .nv.info                  --------------------------
	.section	.nv.info,"",@"SHT_CUDA_INFO"
	.align	4


	//----- nvinfo : EIATTR_REGCOUNT
	.align		4
        /*0000*/ 	.byte	0x04, 0x2f
        /*0002*/ 	.short	(.L_3 - .L_2)
	.align		4
.L_2:
        /*0004*/ 	.word	index@(triton_poi_fused__native_batch_norm_legit_no_training_relu_0)
        /*0008*/ 	.word	0x0000001f


	//----- nvinfo : EIATTR_MIN_STACK_SIZE
	.align		4
.L_3:
        /*000c*/ 	.byte	0x04, 0x12
        /*000e*/ 	.short	(.L_5 - .L_4)
	.align		4
.L_4:
        /*0010*/ 	.word	index@(triton_poi_fused__native_batch_norm_legit_no_training_relu_0)
        /*0014*/ 	.word	0x00000000


	//----- nvinfo : EIATTR_FRAME_SIZE
	.align		4
.L_5:
        /*0018*/ 	.byte	0x04, 0x11
        /*001a*/ 	.short	(.L_7 - .L_6)
	.align		4
.L_6:
        /*001c*/ 	.word	index@(triton_poi_fused__native_batch_norm_legit_no_training_relu_0)
        /*0020*/ 	.word	0x00000000


	//----- nvinfo : EIATTR_MIN_STACK_SIZE
	.align		4
.L_7:
        /*0024*/ 	.byte	0x04, 0x12
        /*0026*/ 	.short	(.L_9 - .L_8)
	.align		4
.L_8:
        /*0028*/ 	.word	index@(triton_poi_fused__native_batch_norm_legit_no_training_relu_0)
        /*002c*/ 	.word	0x00000000
.L_9:


//--------------------- .nv.info.triton_poi_fused__native_batch_norm_legit_no_training_relu_0 --------------------------
	.section	.nv.info.triton_poi_fused__native_batch_norm_legit_no_training_relu_0,"",@"SHT_CUDA_INFO"
	.sectionflags	@""
	.align	4


	//----- nvinfo : EIATTR_CUDA_API_VERSION
	.align		4
        /*0000*/ 	.byte	0x04, 0x37
        /*0002*/ 	.short	(.L_11 - .L_10)
.L_10:
        /*0004*/ 	.word	0x0000007c


	//----- nvinfo : EIATTR_KPARAM_INFO
	.align		4
.L_11:
        /*0008*/ 	.byte	0x04, 0x17
        /*000a*/ 	.short	(.L_13 - .L_12)
.L_12:
        /*000c*/ 	.word	0x00000000
        /*0010*/ 	.short	0x000b
        /*0012*/ 	.short	0x0058
        /*0014*/ 	.byte	0x00, 0xf0, 0x11, 0x00


	//----- nvinfo : EIATTR_KPARAM_INFO
	.align		4
.L_13:
        /*0018*/ 	.byte	0x04, 0x17
        /*001a*/ 	.short	(.L_15 - .L_14)
.L_14:
        /*001c*/ 	.word	0x00000000
        /*0020*/ 	.short	0x000a
        /*0022*/ 	.short	0x0050
        /*0024*/ 	.byte	0x00, 0xf4, 0x21, 0x00


	//----- nvinfo : EIATTR_KPARAM_INFO
	.align		4
.L_15:
        /*0028*/ 	.byte	0x04, 0x17
        /*002a*/ 	.short	(.L_17 - .L_16)
.L_16:
        /*002c*/ 	.word	0x00000000
        /*0030*/ 	.short	0x0009
        /*0032*/ 	.short	0x0048
        /*0034*/ 	.byte	0x00, 0xf4, 0x21, 0x00


	//----- nvinfo : EIATTR_KPARAM_INFO
	.align		4
.L_17:
        /*0038*/ 	.byte	0x04, 0x17
        /*003a*/ 	.short	(.L_19 - .L_18)
.L_18:
        /*003c*/ 	.word	0x00000000
        /*0040*/ 	.short	0x0008
        /*0042*/ 	.short	0x0040
        /*0044*/ 	.byte	0x00, 0xf4, 0x21, 0x00


	//----- nvinfo : EIATTR_KPARAM_INFO
	.align		4
.L_19:
        /*0048*/ 	.byte	0x04, 0x17
        /*004a*/ 	.short	(.L_21 - .L_20)
.L_20:
        /*004c*/ 	.word	0x00000000
        /*0050*/ 	.short	0x0007
        /*0052*/ 	.short	0x0038
        /*0054*/ 	.byte	0x00, 0xf4, 0x21, 0x00


	//----- nvinfo : EIATTR_KPARAM_INFO
	.align		4
.L_21:
        /*0058*/ 	.byte	0x04, 0x17
        /*005a*/ 	.short	(.L_23 - .L_22)
.L_22:
        /*005c*/ 	.word	0x00000000
        /*0060*/ 	.short	0x0006
        /*0062*/ 	.short	0x0030
        /*0064*/ 	.byte	0x00, 0xf4, 0x21, 0x00


	//----- nvinfo : EIATTR_KPARAM_INFO
	.align		4
.L_23:
        /*0068*/ 	.byte	0x04, 0x17
        /*006a*/ 	.short	(.L_25 - .L_24)
.L_24:
        /*006c*/ 	.word	0x00000000
        /*0070*/ 	.short	0x0005
        /*0072*/ 	.short	0x0028
        /*0074*/ 	.byte	0x00, 0xf4, 0x21, 0x00


	//----- nvinfo : EIATTR_KPARAM_INFO
	.align		4
.L_25:
        /*0078*/ 	.byte	0x04, 0x17
        /*007a*/ 	.short	(.L_27 - .L_26)
.L_26:
        /*007c*/ 	.word	0x00000000
        /*0080*/ 	.short	0x0004
        /*0082*/ 	.short	0x0020
        /*0084*/ 	.byte	0x00, 0xf4, 0x21, 0x00


	//----- nvinfo : EIATTR_KPARAM_INFO
	.align		4
.L_27:
        /*0088*/ 	.byte	0x04, 0x17
        /*008a*/ 	.short	(.L_29 - .L_28)
.L_28:
        /*008c*/ 	.word	0x00000000
        /*0090*/ 	.short	0x0003
        /*0092*/ 	.short	0x0018
        /*0094*/ 	.byte	0x00, 0xf4, 0x21, 0x00


	//----- nvinfo : EIATTR_KPARAM_INFO
	.align		4
.L_29:
        /*0098*/ 	.byte	0x04, 0x17
        /*009a*/ 	.short	(.L_31 - .L_30)
.L_30:
        /*009c*/ 	.word	0x00000000
        /*00a0*/ 	.short	0x0002
        /*00a2*/ 	.short	0x0010
        /*00a4*/ 	.byte	0x00, 0xf4, 0x21, 0x00


	//----- nvinfo : EIATTR_KPARAM_INFO
	.align		4
.L_31:
        /*00a8*/ 	.byte	0x04, 0x17
        /*00aa*/ 	.short	(.L_33 - .L_32)
.L_32:
        /*00ac*/ 	.word	0x00000000
        /*00b0*/ 	.short	0x0001
        /*00b2*/ 	.short	0x0008
        /*00b4*/ 	.byte	0x00, 0xf4, 0x21, 0x00


	//----- nvinfo : EIATTR_KPARAM_INFO
	.align		4
.L_33:
        /*00b8*/ 	.byte	0x04, 0x17
        /*00ba*/ 	.short	(.L_35 - .L_34)
.L_34:
        /*00bc*/ 	.word	0x00000000
        /*00c0*/ 	.short	0x0000
        /*00c2*/ 	.short	0x0000
        /*00c4*/ 	.byte	0x00, 0xf4, 0x21, 0x00


	//----- nvinfo : EIATTR_SPARSE_MMA_MASK
	.align		4
.L_35:
        /*00c8*/ 	.byte	0x03, 0x50
        /*00ca*/ 	.short	0x0000


	//----- nvinfo : EIATTR_MAXREG_COUNT
	.align		4
        /*00cc*/ 	.byte	0x03, 0x1b
        /*00ce*/ 	.short	0x00ff


	//----- nvinfo : EIATTR_EXIT_INSTR_OFFSETS
	.align		4
        /*00d0*/ 	.byte	0x04, 0x1c
        /*00d2*/ 	.short	(.L_37 - .L_36)


	//   ....[0]....
.L_36:
        /*00d4*/ 	.word	0x000007f0


	//   ....[1]....
        /*00d8*/ 	.word	0x00000810


	//----- nvinfo : EIATTR_REQNTID
	.align		4
.L_37:
        /*00dc*/ 	.byte	0x04, 0x10
        /*00de*/ 	.short	(.L_39 - .L_38)
.L_38:
        /*00e0*/ 	.word	0x00000080
        /*00e4*/ 	.word	0x00000001
        /*00e8*/ 	.word	0x00000001


	//----- nvinfo : EIATTR_CBANK_PARAM_SIZE
	.align		4
.L_39:
        /*00ec*/ 	.byte	0x03, 0x19
        /*00ee*/ 	.short	0x005c


	//----- nvinfo : EIATTR_PARAM_CBANK
	.align		4
        /*00f0*/ 	.byte	0x04, 0x0a
        /*00f2*/ 	.short	(.L_41 - .L_40)
	.align		4
.L_40:
        /*00f4*/ 	.word	index@(.nv.constant0.triton_poi_fused__native_batch_norm_legit_no_training_relu_0)
        /*00f8*/ 	.short	0x0210
        /*00fa*/ 	.short	0x005c


	//----- nvinfo : EIATTR_SW_WAR
	.align		4
.L_41:
        /*00fc*/ 	.byte	0x04, 0x36
        /*00fe*/ 	.short	(.L_43 - .L_42)
.L_42:
        /*0100*/ 	.word	0x00000008
.L_43:


//--------------------- .nv.callgraph             --------------------------
	.section	.nv.callgraph,"",@"SHT_CUDA_CALLGRAPH"
	.align	4
	.sectionentsize	8
	.align		4
        /*0000*/ 	.word	0x00000000
	.align		4
        /*0004*/ 	.word	0xffffffff
	.align		4
        /*0008*/ 	.word	0x00000000
	.align		4
        /*000c*/ 	.word	0xfffffffe
	.align		4
        /*0010*/ 	.word	0x00000000
	.align		4
        /*0014*/ 	.word	0xfffffffd
	.align		4
        /*0018*/ 	.word	0x00000000
	.align		4
        /*001c*/ 	.word	0xfffffffc


//--------------------- .nv.constant4             --------------------------
	.section	.nv.constant4,"a",@progbits
	.align	8
	.align		8
.nv.constant4:
        /*0000*/ 	.dword	_$_str
	.align		8
        /*0008*/ 	.dword	_$_str_$_2


//--------------------- .text.triton_poi_fused__native_batch_norm_legit_no_training_relu_0 --------------------------
	.section	.text.triton_poi_fused__native_batch_norm_legit_no_training_relu_0,"ax",@progbits
	.align	128
        .global         triton_poi_fused__native_batch_norm_legit_no_training_relu_0
        .type           triton_poi_fused__native_batch_norm_legit_no_training_relu_0,@function
        .size           triton_poi_fused__native_batch_norm_legit_no_training_relu_0,(.L_x_1 - triton_poi_fused__native_batch_norm_legit_no_training_relu_0)
        .other          triton_poi_fused__native_batch_norm_legit_no_training_relu_0,@"STO_CUDA_ENTRY STV_DEFAULT"
triton_poi_fused__native_batch_norm_legit_no_training_relu_0:
.text.triton_poi_fused__native_batch_norm_legit_no_training_relu_0:
[----:B------:R-:W0:Y:S01]  /*0000*/  LDC R1, c[0x0][0x28] ;  /* 0x00000a00ff017b82 */ /* 0x000e220000000800 */
[----:B------:R-:W1:Y:S07]  /*0010*/  S2R R0, SR_TID.X ;  /* 0x0000000000007919 */ /* 0x000e6e0000002100 */
[----:B------:R-:W2:Y:S01]  /*0020*/  LDC.64 R8, c[0x0][0x220] ;  /* 0x00008800ff087b82 */ /* 0x000ea20000000a00 */
[----:B------:R-:W-:Y:S01]  /*0030*/  CS2R R6, SRZ ;  /* 0x0000000000067805 */ /* 0x000fe2000001ff00 */
[----:B------:R-:W-:Y:S01]  /*0040*/  ULDC.64 UR4, c[0x0][0x208] ;  /* 0x0000820000047ab9 */ /* 0x000fe20000000a00 */
[----:B------:R-:W3:Y:S05]  /*0050*/  S2R R5, SR_CTAID.X ;  /* 0x0000000000057919 */ /* 0x000eea0000002500 */
[----:B------:R-:W4:Y:S01]  /*0060*/  LDC.64 R24, c[0x0][0x240] ;  /* 0x00009000ff187b82 */ /* 0x000f220000000a00 */
[----:B------:R-:W-:-:S07]  /*0070*/  CS2R R22, SRZ ;  /* 0x0000000000167805 */ /* 0x000fce000001ff00 */
[----:B------:R-:W5:Y:S08]  /*0080*/  LDC.64 R20, c[0x0][0x228] ;  /* 0x00008a00ff147b82 */ /* 0x000f700000000a00 */
[----:B------:R-:W4:Y:S01]  /*0090*/  LDC.64 R18, c[0x0][0x218] ;  /* 0x00008600ff127b82 */ /* 0x000f220000000a00 */
[----:B-1----:R-:W-:-:S07]  /*00a0*/  SHF.L.U32 R0, R0, 0x1, RZ ;  /* 0x0000000100007819 */ /* 0x002fce00000006ff */
[----:B------:R-:W1:Y:S01]  /*00b0*/  LDC.64 R16, c[0x0][0x210] ;  /* 0x00008400ff107b82 */ /* 0x000e620000000a00 */
[----:B---3--:R-:W-:Y:S02]  /*00c0*/  SHF.R.S32.HI R3, RZ, 0x17, R5 ;  /* 0x00000017ff037819 */ /* 0x008fe40000011405 */
[----:B------:R-:W-:Y:S02]  /*00d0*/  LOP3.LUT R0, R0, 0xfe, RZ, 0xc0, !PT ;  /* 0x000000fe00007812 */ /* 0x000fe400078ec0ff */
[----:B------:R-:W-:-:S03]  /*00e0*/  SGXT R3, R3, 0x1 ;  /* 0x000000010303781a */ /* 0x000fc60000000200 */
[----:B------:R-:W3:Y:S01]  /*00f0*/  LDC.64 R14, c[0x0][0x238] ;  /* 0x00008e00ff0e7b82 */ /* 0x000ee20000000a00 */
[----:B------:R-:W-:-:S04]  /*0100*/  LEA R2, R5, R0, 0x8 ;  /* 0x0000000005027211 */ /* 0x000fc800078e40ff */
[----:B------:R-:W-:Y:S02]  /*0110*/  LEA.HI R3, R3, R2, RZ, 0x4 ;  /* 0x0000000203037211 */ /* 0x000fe400078f20ff */
[----:B------:R-:W-:Y:S01]  /*0120*/  ISETP.GE.AND P0, PT, R2, 0x100, PT ;  /* 0x000001000200780c */ /* 0x000fe20003f06270 */
[----:B------:R-:W3:Y:S01]  /*0130*/  LDC.64 R12, c[0x0][0x230] ;  /* 0x00008c00ff0c7b82 */ /* 0x000ee20000000a00 */
[----:B------:R-:W-:-:S04]  /*0140*/  SHF.R.S32.HI R3, RZ, 0x4, R3 ;  /* 0x00000004ff037819 */ /* 0x000fc80000011403 */
[----:B------:R-:W-:-:S03]  /*0150*/  LEA.HI R0, R3, R3, RZ, 0x2 ;  /* 0x0000000303007211 */ /* 0x000fc600078f10ff */
[----:B------:R-:W3:Y:S01]  /*0160*/  LDC.64 R10, c[0x0][0x248] ;  /* 0x00009200ff0a7b82 */ /* 0x000ee20000000a00 */
[----:B------:R-:W-:-:S04]  /*0170*/  LOP3.LUT R0, R0, 0xfffffffc, RZ, 0xc0, !PT ;  /* 0xfffffffc00007812 */ /* 0x000fc800078ec0ff */
[----:B------:R-:W-:-:S05]  /*0180*/  IADD3 R3, R3, -R0, RZ ;  /* 0x8000000003037210 */ /* 0x000fca0007ffe0ff */
[----:B--2---:R-:W-:Y:S01]  /*0190*/  IMAD.WIDE R8, R3, 0x4, R8 ;  /* 0x0000000403087825 */ /* 0x004fe200078e0208 */
[----:B------:R-:W-:-:S04]  /*01a0*/  HFMA2.MMA R0, -RZ, RZ, 0, 0 ;  /* 0x00000000ff007435 */ /* 0x000fc800000001ff */
[----:B------:R-:W2:Y:S01]  /*01b0*/  @!P0 LDG.E.EL R7, desc[UR4][R8.64] ;  /* 0x0000000408078981 */ /* 0x000ea2000c2e1900 */
[----:B----4-:R-:W-:-:S03]  /*01c0*/  IMAD.WIDE R24, R3, 0x4, R24 ;  /* 0x0000000403187825 */ /* 0x010fc600078e0218 */
[----:B------:R4:W2:Y:S04]  /*01d0*/  @!P0 LDG.E.EL R6, desc[UR4][R8.64] ;  /* 0x0000000408068981 */ /* 0x0008a8000c2e1900 */
[----:B------:R-:W2:Y:S04]  /*01e0*/  @!P0 LDG.E.EL R23, desc[UR4][R24.64] ;  /* 0x0000000418178981 */ /* 0x000ea8000c2e1900 */
[----:B------:R1:W2:Y:S01]  /*01f0*/  @!P0 LDG.E.EL R0, desc[UR4][R24.64] ;  /* 0x0000000418008981 */ /* 0x0002a2000c2e1900 */
[----:B------:R-:W-:Y:S01]  /*0200*/  CS2R R26, SRZ ;  /* 0x00000000001a7805 */ /* 0x000fe2000001ff00 */
[----:B----4-:R-:W4:Y:S01]  /*0210*/  LDC.64 R8, c[0x0][0x250] ;  /* 0x00009400ff087b82 */ /* 0x010f220000000a00 */
[----:B-----5:R-:W-:Y:S01]  /*0220*/  IMAD.WIDE R20, R3, 0x4, R20 ;  /* 0x0000000403147825 */ /* 0x020fe200078e0214 */
[----:B------:R-:W-:-:S03]  /*0230*/  CS2R R4, SRZ ;  /* 0x0000000000047805 */ /* 0x000fc6000001ff00 */
[----:B0-----:R-:W-:Y:S01]  /*0240*/  IMAD.WIDE R18, R3, 0x4, R18 ;  /* 0x0000000403127825 */ /* 0x001fe200078e0212 */
[----:B------:R-:W5:Y:S01]  /*0250*/  @!P0 LDG.E.EL R22, desc[UR4][R20.64] ;  /* 0x0000000414168981 */ /* 0x000f62000c2e1900 */
[----:B-1----:R-:W-:Y:S02]  /*0260*/  CS2R R24, SRZ ;  /* 0x0000000000187805 */ /* 0x002fe4000001ff00 */
[----:B------:R-:W-:Y:S01]  /*0270*/  IMAD.WIDE R16, R2, 0x4, R16 ;  /* 0x0000000402107825 */ /* 0x000fe200078e0210 */
[----:B------:R0:W5:Y:S01]  /*0280*/  @!P0 LDG.E.EL R26, desc[UR4][R20.64] ;  /* 0x00000004141a8981 */ /* 0x000162000c2e1900 */
[----:B------:R-:W-:-:S03]  /*0290*/  MOV R28, RZ ;  /* 0x000000ff001c7202 */ /* 0x000fc60000000f00 */
[----:B------:R-:W5:Y:S01]  /*02a0*/  @!P0 LDG.E.EL R5, desc[UR4][R18.64] ;  /* 0x0000000412058981 */ /* 0x000f62000c2e1900 */
[----:B---3--:R-:W-:-:S03]  /*02b0*/  IMAD.WIDE R14, R3, 0x4, R14 ;  /* 0x00000004030e7825 */ /* 0x008fc600078e020e */
[----:B------:R1:W3:Y:S01]  /*02c0*/  @!P0 LDG.E.EL R4, desc[UR4][R18.64] ;  /* 0x0000000412048981 */ /* 0x0002e2000c2e1900 */
[----:B0-----:R-:W-:-:S03]  /*02d0*/  HFMA2.MMA R21, -RZ, RZ, 0, 0 ;  /* 0x00000000ff157435 */ /* 0x001fc600000001ff */
[----:B------:R-:W3:Y:S01]  /*02e0*/  @!P0 LDG.E.64 R24, desc[UR4][R16.64] ;  /* 0x0000000410188981 */ /* 0x000ee2000c1e1b00 */
[----:B------:R-:W-:-:S03]  /*02f0*/  IMAD.WIDE R12, R3, 0x4, R12 ;  /* 0x00000004030c7825 */ /* 0x000fc600078e020c */
[----:B------:R-:W3:Y:S01]  /*0300*/  @!P0 LDG.E.EL R27, desc[UR4][R14.64] ;  /* 0x000000040e1b8981 */ /* 0x000ee2000c2e1900 */
[----:B-1----:R-:W-:Y:S01]  /*0310*/  CS2R R18, SRZ ;  /* 0x0000000000127805 */ /* 0x002fe2000001ff00 */
[C---:B------:R-:W-:Y:S02]  /*0320*/  IMAD.WIDE R10, R3.reuse, 0x4, R10 ;  /* 0x00000004030a7825 */ /* 0x040fe400078e020a */
[----:B------:R0:W3:Y:S02]  /*0330*/  @!P0 LDG.E.EL R28, desc[UR4][R14.64] ;  /* 0x000000040e1c8981 */ /* 0x0000e4000c2e1900 */
[----:B----4-:R-:W-:Y:S02]  /*0340*/  IMAD.WIDE R8, R3, 0x4, R8 ;  /* 0x0000000403087825 */ /* 0x010fe400078e0208 */
[----:B------:R-:W4:Y:S01]  /*0350*/  @!P0 LDG.E.EL R19, desc[UR4][R12.64] ;  /* 0x000000040c138981 */ /* 0x000f22000c2e1900 */
[----:B------:R-:W-:-:S03]  /*0360*/  MOV R3, RZ ;  /* 0x000000ff00037202 */ /* 0x000fc60000000f00 */
[----:B------:R-:W3:Y:S01]  /*0370*/  @!P0 LDG.E.EL R21, desc[UR4][R12.64] ;  /* 0x000000040c158981 */ /* 0x000ee2000c2e1900 */
[----:B0-----:R-:W-:-:S03]  /*0380*/  CS2R R14, SRZ ;  /* 0x00000000000e7805 */ /* 0x001fc6000001ff00 */
[----:B------:R-:W3:Y:S04]  /*0390*/  @!P0 LDG.E.EL R18, desc[UR4][R10.64] ;  /* 0x000000040a128981 */ /* 0x000ee8000c2e1900 */
[----:B------:R-:W3:Y:S04]  /*03a0*/  @!P0 LDG.E.EL R3, desc[UR4][R8.64] ;  /* 0x0000000408038981 */ /* 0x000ee8000c2e1900 */
[----:B------:R0:W3:Y:S04]  /*03b0*/  @!P0 LDG.E.EL R15, desc[UR4][R10.64] ;  /* 0x000000040a0f8981 */ /* 0x0000e8000c2e1900 */
[----:B------:R1:W3:Y:S01]  /*03c0*/  @!P0 LDG.E.EL R14, desc[UR4][R8.64] ;  /* 0x00000004080e8981 */ /* 0x0002e2000c2e1900 */
[----:B0-----:R-:W-:Y:S01]  /*03d0*/  HFMA2.MMA R11, -RZ, RZ, 1.625, 0 ;  /* 0x3e800000ff0b7435 */ /* 0x001fe200000001ff */
[----:B--2---:R-:W-:Y:S01]  /*03e0*/  FADD R7, R7, 9.9999997473787516356e-06 ;  /* 0x3727c5ac07077421 */ /* 0x004fe20000000000 */
[----:B------:R-:W-:-:S05]  /*03f0*/  FADD R6, R6, 9.9999997473787516356e-06 ;  /* 0x3727c5ac06067421 */ /* 0x000fca0000000000 */
[----:B------:R-:W0:Y:S01]  /*0400*/  MUFU.SQRT R7, R7 ;  /* 0x0000000700077308 */ /* 0x000e220000002000 */
[----:B------:R-:W-:-:S07]  /*0410*/  FADD R23, R23, 9.9999997473787516356e-06 ;  /* 0x3727c5ac17177421 */ /* 0x000fce0000000000 */
[----:B------:R-:W2:Y:S01]  /*0420*/  MUFU.SQRT R16, R6 ;  /* 0x0000000600107308 */ /* 0x000ea20000002000 */
[----:B------:R-:W-:Y:S01]  /*0430*/  FADD R0, R0, 9.9999997473787516356e-06 ;  /* 0x3727c5ac00007421 */ /* 0x000fe20000000000 */
[----:B0-----:R-:W-:-:S06]  /*0440*/  FSETP.GT.AND P6, PT, R7, 8.50705917302346158658e+37, PT ;  /* 0x7e8000000700780b */ /* 0x001fcc0003fc4000 */
[----:B------:R-:W0:Y:S08]  /*0450*/  MUFU.SQRT R23, R23 ;  /* 0x0000001700177308 */ /* 0x000e300000002000 */
[----:B------:R-:W5:Y:S01]  /*0460*/  MUFU.SQRT R0, R0 ;  /* 0x0000000000007308 */ /* 0x000f620000002000 */
[C---:B--2---:R-:W-:Y:S02]  /*0470*/  FSETP.GT.AND P2, PT, R16.reuse, 8.50705917302346158658e+37, PT ;  /* 0x7e8000001000780b */ /* 0x044fe40003f44000 */
[C---:B------:R-:W-:Y:S01]  /*0480*/  FSETP.GEU.AND P1, PT, R7.reuse, 1.175494350822287508e-38, PT ;  /* 0x008000000700780b */ /* 0x040fe20003f2e000 */
[----:B------:R-:W-:Y:S01]  /*0490*/  @P6 FMUL R7, R7, 0.25 ;  /* 0x3e80000007076820 */ /* 0x000fe20000400000 */
[----:B------:R-:W-:-:S02]  /*04a0*/  FSETP.GEU.AND P3, PT, R16, 1.175494350822287508e-38, PT ;  /* 0x008000001000780b */ /* 0x000fc40003f6e000 */
[----:B------:R-:W-:Y:S02]  /*04b0*/  FSEL R10, R11, 1, P6 ;  /* 0x3f8000000b0a7808 */ /* 0x000fe40003000000 */
[----:B0-----:R-:W-:Y:S02]  /*04c0*/  FSETP.GT.AND P4, PT, R23, 8.50705917302346158658e+37, PT ;  /* 0x7e8000001700780b */ /* 0x001fe40003f84000 */
[----:B-1----:R-:W-:Y:S02]  /*04d0*/  FSEL R8, R11, 1, P2 ;  /* 0x3f8000000b087808 */ /* 0x002fe40001000000 */
[----:B-----5:R-:W-:Y:S01]  /*04e0*/  FSETP.GT.AND P6, PT, R0, 8.50705917302346158658e+37, PT ;  /* 0x7e8000000000780b */ /* 0x020fe20003fc4000 */
[----:B------:R-:W-:Y:S01]  /*04f0*/  @P2 FMUL R16, R16, 0.25 ;  /* 0x3e80000010102820 */ /* 0x000fe20000400000 */
[----:B------:R-:W-:Y:S02]  /*0500*/  FSETP.GEU.AND P5, PT, R23, 1.175494350822287508e-38, PT ;  /* 0x008000001700780b */ /* 0x000fe40003fae000 */
[----:B------:R-:W-:Y:S01]  /*0510*/  FSETP.GEU.AND P2, PT, R0, 1.175494350822287508e-38, PT ;  /* 0x008000000000780b */ /* 0x000fe20003f4e000 */
[----:B------:R-:W-:Y:S01]  /*0520*/  @!P1 FMUL R7, R7, 16777216 ;  /* 0x4b80000007079820 */ /* 0x000fe20000400000 */
[----:B------:R-:W-:-:S03]  /*0530*/  @!P3 FMUL R16, R16, 16777216 ;  /* 0x4b8000001010b820 */ /* 0x000fc60000400000 */
[----:B------:R-:W-:Y:S01]  /*0540*/  @P4 FMUL R23, R23, 0.25 ;  /* 0x3e80000017174820 */ /* 0x000fe20000400000 */
[----:B------:R0:W1:Y:S03]  /*0550*/  MUFU.RCP R9, R7 ;  /* 0x0000000700097308 */ /* 0x0000660000001000 */
[----:B------:R-:W-:Y:S02]  /*0560*/  @P6 FMUL R0, R0, 0.25 ;  /* 0x3e80000000006820 */ /* 0x000fe40000400000 */
[----:B------:R-:W-:-:S03]  /*0570*/  @!P5 FMUL R23, R23, 16777216 ;  /* 0x4b8000001717d820 */ /* 0x000fc60000400000 */
[----:B------:R-:W2:Y:S01]  /*0580*/  MUFU.RCP R13, R16 ;  /* 0x00000010000d7308 */ /* 0x000ea20000001000 */
[----:B------:R-:W-:Y:S01]  /*0590*/  @!P2 FMUL R0, R0, 16777216 ;  /* 0x4b8000000000a820 */ /* 0x000fe20000400000 */
[----:B0-----:R-:W0:Y:S01]  /*05a0*/  LDC.64 R6, c[0x0][0x258] ;  /* 0x00009600ff067b82 */ /* 0x001e220000000a00 */
[----:B------:R-:W-:Y:S01]  /*05b0*/  @!P3 FMUL R8, R8, 16777216 ;  /* 0x4b8000000808b820 */ /* 0x000fe20000400000 */
[----:B------:R-:W-:-:S04]  /*05c0*/  @!P1 FMUL R10, R10, 16777216 ;  /* 0x4b8000000a0a9820 */ /* 0x000fc80000400000 */
[----:B------:R-:W5:Y:S01]  /*05d0*/  MUFU.RCP R23, R23 ;  /* 0x0000001700177308 */ /* 0x000f620000001000 */
[----:B------:R-:W-:-:S07]  /*05e0*/  FSEL R20, R11, 1, P4 ;  /* 0x3f8000000b147808 */ /* 0x000fce0002000000 */
[----:B------:R-:W4:Y:S01]  /*05f0*/  MUFU.RCP R0, R0 ;  /* 0x0000000000007308 */ /* 0x000f220000001000 */
[----:B------:R-:W-:Y:S01]  /*0600*/  FSEL R11, R11, 1, P6 ;  /* 0x3f8000000b0b7808 */ /* 0x000fe20003000000 */
[----:B-1----:R-:W-:Y:S01]  /*0610*/  FMUL R10, R9, R10 ;  /* 0x0000000a090a7220 */ /* 0x002fe20000400000 */
[----:B--2---:R-:W-:Y:S01]  /*0620*/  FMUL R12, R13, R8 ;  /* 0x000000080d0c7220 */ /* 0x004fe20000400000 */
[--C-:B---3--:R-:W-:Y:S01]  /*0630*/  FADD R17, -R4, R25.reuse ;  /* 0x0000001904117221 */ /* 0x108fe20000000100 */
[--C-:B------:R-:W-:Y:S01]  /*0640*/  FADD R5, -R5, R24.reuse ;  /* 0x0000001805057221 */ /* 0x100fe20000000100 */
[----:B------:R-:W1:Y:S01]  /*0650*/  LDC.64 R8, c[0x0][0x260] ;  /* 0x00009800ff087b82 */ /* 0x000e620000000a00 */
[----:B------:R-:W-:Y:S01]  /*0660*/  @!P5 FMUL R20, R20, 16777216 ;  /* 0x4b8000001414d820 */ /* 0x000fe20000400000 */
[----:B------:R-:W-:Y:S01]  /*0670*/  @!P2 FMUL R11, R11, 16777216 ;  /* 0x4b8000000b0ba820 */ /* 0x000fe20000400000 */
[----:B------:R-:W-:Y:S01]  /*0680*/  FMUL R12, R12, R17 ;  /* 0x000000110c0c7220 */ /* 0x000fe20000400000 */
[----:B------:R-:W-:Y:S01]  /*0690*/  FMUL R10, R10, R5 ;  /* 0x000000050a0a7220 */ /* 0x000fe20000400000 */
[----:B-----5:R-:W-:Y:S01]  /*06a0*/  FMUL R13, R23, R20 ;  /* 0x00000014170d7220 */ /* 0x020fe20000400000 */
[----:B------:R-:W-:Y:S01]  /*06b0*/  FADD R24, -R27, R24 ;  /* 0x000000181b187221 */ /* 0x000fe20000000100 */
[----:B------:R-:W-:Y:S01]  /*06c0*/  FADD R25, -R28, R25 ;  /* 0x000000191c197221 */ /* 0x000fe20000000100 */
[----:B------:R-:W-:Y:S01]  /*06d0*/  FFMA R12, R12, R26, R21 ;  /* 0x0000001a0c0c7223 */ /* 0x000fe20000000015 */
[----:B----4-:R-:W-:Y:S01]  /*06e0*/  FMUL R0, R0, R11 ;  /* 0x0000000b00007220 */ /* 0x010fe20000400000 */
[----:B------:R-:W-:Y:S01]  /*06f0*/  FFMA R10, R10, R22, R19 ;  /* 0x000000160a0a7223 */ /* 0x000fe20000000013 */
[----:B------:R-:W-:-:S02]  /*0700*/  FMUL R24, R13, R24 ;  /* 0x000000180d187220 */ /* 0x000fc40000400000 */
[----:B------:R-:W-:Y:S01]  /*0710*/  FMUL R25, R0, R25 ;  /* 0x0000001900197220 */ /* 0x000fe20000400000 */
[----:B------:R-:W-:Y:S02]  /*0720*/  FSETP.GEU.AND P1, PT, R12, RZ, PT ;  /* 0x000000ff0c00720b */ /* 0x000fe40003f2e000 */
[----:B------:R-:W-:Y:S01]  /*0730*/  FSETP.GEU.AND P2, PT, R10, RZ, PT ;  /* 0x000000ff0a00720b */ /* 0x000fe20003f4e000 */
[----:B------:R-:W-:Y:S01]  /*0740*/  FFMA R3, R24, R18, R3 ;  /* 0x0000001218037223 */ /* 0x000fe20000000003 */
[----:B------:R-:W-:Y:S01]  /*0750*/  FFMA R14, R25, R15, R14 ;  /* 0x0000000f190e7223 */ /* 0x000fe2000000000e */
[----:B0-----:R-:W-:Y:S01]  /*0760*/  IMAD.WIDE R6, R2, 0x4, R6 ;  /* 0x0000000402067825 */ /* 0x001fe200078e0206 */
[----:B------:R-:W-:Y:S02]  /*0770*/  SEL R11, R12, RZ, P1 ;  /* 0x000000ff0c0b7207 */ /* 0x000fe40000800000 */
[----:B------:R-:W-:Y:S02]  /*0780*/  SEL R10, R10, RZ, P2 ;  /* 0x000000ff0a0a7207 */ /* 0x000fe40001000000 */
[----:B------:R-:W-:-:S02]  /*0790*/  FSETP.GEU.AND P1, PT, R14, RZ, PT ;  /* 0x000000ff0e00720b */ /* 0x000fc40003f2e000 */
[C---:B------:R-:W-:Y:S01]  /*07a0*/  FSETP.GEU.AND P2, PT, R3.reuse, RZ, PT ;  /* 0x000000ff0300720b */ /* 0x040fe20003f4e000 */
[----:B------:R0:W-:Y:S01]  /*07b0*/  @!P0 STG.E.64 desc[UR4][R6.64], R10 ;  /* 0x0000000a06008986 */ /* 0x0001e2000c101b04 */
[----:B-1----:R-:W-:Y:S01]  /*07c0*/  IMAD.WIDE R8, R2, 0x4, R8 ;  /* 0x0000000402087825 */ /* 0x002fe200078e0208 */
[----:B------:R-:W-:Y:S02]  /*07d0*/  SEL R5, R14, RZ, P1 ;  /* 0x000000ff0e057207 */ /* 0x000fe40000800000 */
[----:B------:R-:W-:Y:S01]  /*07e0*/  SEL R4, R3, RZ, P2 ;  /* 0x000000ff03047207 */ /* 0x000fe20001000000 */
[----:B0-----:R-:W-:Y:S07]  /*07f0*/  @P0 EXIT ;  /* 0x000000000000094d */ /* 0x001fee0003800000 */
[----:B------:R-:W-:Y:S01]  /*0800*/  STG.E.64 desc[UR4][R8.64], R4 ;  /* 0x0000000408007986 */ /* 0x000fe2000c101b04 */
[----:B------:R-:W-:Y:S05]  /*0810*/  EXIT ;  /* 0x000000000000794d */ /* 0x000fea0003800000 */
.L_x_0:
[----:B------:R-:W-:-:S00]  /*0820*/  BRA `(.L_x_0) ;  /* 0xfffffffc00fc7947 */ /* 0x000fc0000383ffff */
[----:B------:R-:W-:-:S00]  /*0830*/  NOP ;  /* 0x0000000000007918 */ /* 0x000fc00000000000 */
        /* <DEDUP_REMOVED lines=12> */
.L_x_1:


//--------------------- .nv.global.init           --------------------------
	.section	.nv.global.init,"aw",@progbits
.nv.global.init:
	.type		_$_str,@object
	.size		_$_str,(_$_str_$_2 - _$_str)
_$_str:
        /*0000*/ 	.byte	0x5f, 0x5f, 0x43, 0x55, 0x44, 0x41, 0x5f, 0x46, 0x54, 0x5a, 0x00
	.type		_$_str_$_2,@object
	.size		_$_str_$_2,(.L_1 - _$_str_$_2)
_$_str_$_2:
        /*000b*/ 	.byte	0x5f, 0x5f, 0x43, 0x55, 0x44, 0x41, 0x5f, 0x50, 0x52, 0x45, 0x43, 0x5f, 0x53, 0x51, 0x52, 0x54
        /*001b*/ 	.byte	0x00
.L_1:


//--------------------- .nv.constant0.triton_poi_fused__native_batch_norm_legit_no_training_relu_0 --------------------------
	.section	.nv.constant0.triton_poi_fused__native_batch_norm_legit_no_training_relu_0,"a",@progbits
	.sectionflags	@""
	.align	4
.nv.constant0.triton_poi_fused__native_batch_norm_legit_no_training_relu_0:
	.zero		620
